//
// Generated by NVIDIA NVVM Compiler
//
// Compiler Build ID: CL-36424714
// Cuda compilation tools, release 13.0, V13.0.88
// Based on NVVM 20.0.0
//

.version 9.0
.target sm_100
.address_size 64

	// .globl	_Z16matmul_tiled_refPKfS0_Pfiii
// _ZZ16matmul_tiled_refPKfS0_PfiiiE2As has been demoted
// _ZZ16matmul_tiled_refPKfS0_PfiiiE2Bs has been demoted

.visible .entry _Z16matmul_tiled_refPKfS0_Pfiii(
	.param .u64 .ptr .align 1 _Z16matmul_tiled_refPKfS0_Pfiii_param_0,
	.param .u64 .ptr .align 1 _Z16matmul_tiled_refPKfS0_Pfiii_param_1,
	.param .u64 .ptr .align 1 _Z16matmul_tiled_refPKfS0_Pfiii_param_2,
	.param .u32 _Z16matmul_tiled_refPKfS0_Pfiii_param_3,
	.param .u32 _Z16matmul_tiled_refPKfS0_Pfiii_param_4,
	.param .u32 _Z16matmul_tiled_refPKfS0_Pfiii_param_5
)
{
	.reg .pred 	%p<26>;
	.reg .b32 	%r<63>;
	.reg .b32 	%f<181>;
	.reg .b64 	%rd<20>;
	// demoted variable
	.shared .align 4 .b8 _ZZ16matmul_tiled_refPKfS0_PfiiiE2As[1024];
	// demoted variable
	.shared .align 4 .b8 _ZZ16matmul_tiled_refPKfS0_PfiiiE2Bs[1024];
	ld.param.u64 	%rd5, [_Z16matmul_tiled_refPKfS0_Pfiii_param_0];
	ld.param.u64 	%rd6, [_Z16matmul_tiled_refPKfS0_Pfiii_param_1];
	ld.param.u32 	%r33, [_Z16matmul_tiled_refPKfS0_Pfiii_param_3];
	ld.param.u32 	%r34, [_Z16matmul_tiled_refPKfS0_Pfiii_param_4];
	ld.param.u32 	%r35, [_Z16matmul_tiled_refPKfS0_Pfiii_param_5];
	cvta.to.global.u64 	%rd1, %rd6;
	cvta.to.global.u64 	%rd2, %rd5;
	mov.u32 	%r36, %ctaid.y;
	shl.b32 	%r37, %r36, 4;
	mov.u32 	%r1, %tid.y;
	add.s32 	%r2, %r37, %r1;
	mov.u32 	%r38, %ctaid.x;
	shl.b32 	%r3, %r38, 4;
	mov.u32 	%r4, %tid.x;
	add.s32 	%r5, %r3, %r4;
	setp.lt.s32 	%p1, %r34, 1;
	mov.f32 	%f180, 0f00000000;
	@%p1 bra 	$L__BB0_19;
	add.s32 	%r6, %r34, 15;
	mul.lo.s32 	%r7, %r34, %r2;
	shl.b32 	%r40, %r1, 6;
	mov.u32 	%r41, _ZZ16matmul_tiled_refPKfS0_PfiiiE2As;
	add.s32 	%r8, %r41, %r40;
	shl.b32 	%r42, %r4, 2;
	add.s32 	%r9, %r8, %r42;
	mov.u32 	%r43, _ZZ16matmul_tiled_refPKfS0_PfiiiE2Bs;
	add.s32 	%r11, %r43, %r42;
	add.s32 	%r10, %r11, %r40;
	setp.lt.u32 	%p2, %r34, 17;
	mov.f32 	%f180, 0f00000000;
	mov.b32 	%r62, 0;
	@%p2 bra 	$L__BB0_13;
	shr.u32 	%r44, %r6, 4;
	and.b32  	%r45, %r44, 134217726;
	neg.s32 	%r61, %r45;
	add.s32 	%r46, %r1, 16;
	mad.lo.s32 	%r47, %r35, %r46, %r4;
	add.s32 	%r59, %r47, %r3;
	shl.b32 	%r14, %r35, 5;
	mad.lo.s32 	%r48, %r1, %r35, %r4;
	add.s32 	%r58, %r48, %r3;
	add.s32 	%r56, %r4, %r7;
	mov.f32 	%f180, 0f00000000;
	mov.u32 	%r57, %r4;
	mov.u32 	%r60, %r1;
$L__BB0_3:
	setp.ge.s32 	%p3, %r2, %r33;
	setp.ge.s32 	%p4, %r57, %r34;
	mul.wide.s32 	%rd7, %r56, 4;
	add.s64 	%rd3, %rd2, %rd7;
	mov.f32 	%f172, 0f00000000;
	or.pred  	%p5, %p3, %p4;
	@%p5 bra 	$L__BB0_5;
	ld.global.nc.f32 	%f172, [%rd3];
$L__BB0_5:
	setp.ge.s32 	%p6, %r5, %r35;
	st.shared.f32 	[%r9], %f172;
	setp.ge.s32 	%p7, %r60, %r34;
	mov.f32 	%f173, 0f00000000;
	or.pred  	%p8, %p6, %p7;
	@%p8 bra 	$L__BB0_7;
	mul.wide.s32 	%rd8, %r58, 4;
	add.s64 	%rd9, %rd1, %rd8;
	ld.global.nc.f32 	%f173, [%rd9];
$L__BB0_7:
	st.shared.f32 	[%r10], %f173;
	bar.sync 	0;
	ld.shared.f32 	%f27, [%r8];
	ld.shared.f32 	%f28, [%r11];
	fma.rn.f32 	%f29, %f27, %f28, %f180;
	ld.shared.f32 	%f30, [%r8+4];
	ld.shared.f32 	%f31, [%r11+64];
	fma.rn.f32 	%f32, %f30, %f31, %f29;
	ld.shared.f32 	%f33, [%r8+8];
	ld.shared.f32 	%f34, [%r11+128];
	fma.rn.f32 	%f35, %f33, %f34, %f32;
	ld.shared.f32 	%f36, [%r8+12];
	ld.shared.f32 	%f37, [%r11+192];
	fma.rn.f32 	%f38, %f36, %f37, %f35;
	ld.shared.f32 	%f39, [%r8+16];
	ld.shared.f32 	%f40, [%r11+256];
	fma.rn.f32 	%f41, %f39, %f40, %f38;
	ld.shared.f32 	%f42, [%r8+20];
	ld.shared.f32 	%f43, [%r11+320];
	fma.rn.f32 	%f44, %f42, %f43, %f41;
	ld.shared.f32 	%f45, [%r8+24];
	ld.shared.f32 	%f46, [%r11+384];
	fma.rn.f32 	%f47, %f45, %f46, %f44;
	ld.shared.f32 	%f48, [%r8+28];
	ld.shared.f32 	%f49, [%r11+448];
	fma.rn.f32 	%f50, %f48, %f49, %f47;
	ld.shared.f32 	%f51, [%r8+32];
	ld.shared.f32 	%f52, [%r11+512];
	fma.rn.f32 	%f53, %f51, %f52, %f50;
	ld.shared.f32 	%f54, [%r8+36];
	ld.shared.f32 	%f55, [%r11+576];
	fma.rn.f32 	%f56, %f54, %f55, %f53;
	ld.shared.f32 	%f57, [%r8+40];
	ld.shared.f32 	%f58, [%r11+640];
	fma.rn.f32 	%f59, %f57, %f58, %f56;
	ld.shared.f32 	%f60, [%r8+44];
	ld.shared.f32 	%f61, [%r11+704];
	fma.rn.f32 	%f62, %f60, %f61, %f59;
	ld.shared.f32 	%f63, [%r8+48];
	ld.shared.f32 	%f64, [%r11+768];
	fma.rn.f32 	%f65, %f63, %f64, %f62;
	ld.shared.f32 	%f66, [%r8+52];
	ld.shared.f32 	%f67, [%r11+832];
	fma.rn.f32 	%f68, %f66, %f67, %f65;
	ld.shared.f32 	%f69, [%r8+56];
	ld.shared.f32 	%f70, [%r11+896];
	fma.rn.f32 	%f71, %f69, %f70, %f68;
	ld.shared.f32 	%f72, [%r8+60];
	ld.shared.f32 	%f73, [%r11+960];
	fma.rn.f32 	%f6, %f72, %f73, %f71;
	bar.sync 	0;
	add.s32 	%r49, %r57, 16;
	setp.ge.s32 	%p10, %r49, %r34;
	mov.f32 	%f174, 0f00000000;
	or.pred  	%p11, %p3, %p10;
	@%p11 bra 	$L__BB0_9;
	ld.global.nc.f32 	%f174, [%rd3+64];
$L__BB0_9:
	st.shared.f32 	[%r9], %f174;
	add.s32 	%r50, %r60, 16;
	setp.ge.s32 	%p13, %r50, %r34;
	mov.f32 	%f175, 0f00000000;
	or.pred  	%p14, %p6, %p13;
	@%p14 bra 	$L__BB0_11;
	mul.wide.s32 	%rd10, %r59, 4;
	add.s64 	%rd11, %rd1, %rd10;
	ld.global.nc.f32 	%f175, [%rd11];
$L__BB0_11:
	st.shared.f32 	[%r10], %f175;
	bar.sync 	0;
	ld.shared.f32 	%f75, [%r8];
	ld.shared.f32 	%f76, [%r11];
	fma.rn.f32 	%f77, %f75, %f76, %f6;
	ld.shared.f32 	%f78, [%r8+4];
	ld.shared.f32 	%f79, [%r11+64];
	fma.rn.f32 	%f80, %f78, %f79, %f77;
	ld.shared.f32 	%f81, [%r8+8];
	ld.shared.f32 	%f82, [%r11+128];
	fma.rn.f32 	%f83, %f81, %f82, %f80;
	ld.shared.f32 	%f84, [%r8+12];
	ld.shared.f32 	%f85, [%r11+192];
	fma.rn.f32 	%f86, %f84, %f85, %f83;
	ld.shared.f32 	%f87, [%r8+16];
	ld.shared.f32 	%f88, [%r11+256];
	fma.rn.f32 	%f89, %f87, %f88, %f86;
	ld.shared.f32 	%f90, [%r8+20];
	ld.shared.f32 	%f91, [%r11+320];
	fma.rn.f32 	%f92, %f90, %f91, %f89;
	ld.shared.f32 	%f93, [%r8+24];
	ld.shared.f32 	%f94, [%r11+384];
	fma.rn.f32 	%f95, %f93, %f94, %f92;
	ld.shared.f32 	%f96, [%r8+28];
	ld.shared.f32 	%f97, [%r11+448];
	fma.rn.f32 	%f98, %f96, %f97, %f95;
	ld.shared.f32 	%f99, [%r8+32];
	ld.shared.f32 	%f100, [%r11+512];
	fma.rn.f32 	%f101, %f99, %f100, %f98;
	ld.shared.f32 	%f102, [%r8+36];
	ld.shared.f32 	%f103, [%r11+576];
	fma.rn.f32 	%f104, %f102, %f103, %f101;
	ld.shared.f32 	%f105, [%r8+40];
	ld.shared.f32 	%f106, [%r11+640];
	fma.rn.f32 	%f107, %f105, %f106, %f104;
	ld.shared.f32 	%f108, [%r8+44];
	ld.shared.f32 	%f109, [%r11+704];
	fma.rn.f32 	%f110, %f108, %f109, %f107;
	ld.shared.f32 	%f111, [%r8+48];
	ld.shared.f32 	%f112, [%r11+768];
	fma.rn.f32 	%f113, %f111, %f112, %f110;
	ld.shared.f32 	%f114, [%r8+52];
	ld.shared.f32 	%f115, [%r11+832];
	fma.rn.f32 	%f116, %f114, %f115, %f113;
	ld.shared.f32 	%f117, [%r8+56];
	ld.shared.f32 	%f118, [%r11+896];
	fma.rn.f32 	%f119, %f117, %f118, %f116;
	ld.shared.f32 	%f120, [%r8+60];
	ld.shared.f32 	%f121, [%r11+960];
	fma.rn.f32 	%f180, %f120, %f121, %f119;
	bar.sync 	0;
	add.s32 	%r61, %r61, 2;
	add.s32 	%r60, %r60, 32;
	add.s32 	%r59, %r59, %r14;
	add.s32 	%r58, %r58, %r14;
	add.s32 	%r57, %r57, 32;
	add.s32 	%r56, %r56, 32;
	setp.ne.s32 	%p15, %r61, 0;
	@%p15 bra 	$L__BB0_3;
	and.b32  	%r62, %r6, 2147483616;
$L__BB0_13:
	and.b32  	%r51, %r6, 16;
	setp.eq.s32 	%p16, %r51, 0;
	@%p16 bra 	$L__BB0_19;
	setp.ge.s32 	%p17, %r2, %r33;
	add.s32 	%r52, %r62, %r4;
	add.s32 	%r32, %r62, %r1;
	setp.ge.s32 	%p18, %r52, %r34;
	mov.f32 	%f178, 0f00000000;
	or.pred  	%p19, %p17, %p18;
	@%p19 bra 	$L__BB0_16;
	add.s32 	%r53, %r52, %r7;
	mul.wide.s32 	%rd12, %r53, 4;
	add.s64 	%rd13, %rd2, %rd12;
	ld.global.nc.f32 	%f178, [%rd13];
$L__BB0_16:
	setp.ge.s32 	%p20, %r5, %r35;
	st.shared.f32 	[%r9], %f178;
	setp.ge.s32 	%p21, %r32, %r34;
	mov.f32 	%f179, 0f00000000;
	or.pred  	%p22, %p20, %p21;
	@%p22 bra 	$L__BB0_18;
	mad.lo.s32 	%r54, %r32, %r35, %r5;
	mul.wide.s32 	%rd14, %r54, 4;
	add.s64 	%rd15, %rd1, %rd14;
	ld.global.nc.f32 	%f179, [%rd15];
$L__BB0_18:
	st.shared.f32 	[%r10], %f179;
	bar.sync 	0;
	ld.shared.f32 	%f124, [%r8];
	ld.shared.f32 	%f125, [%r11];
	fma.rn.f32 	%f126, %f124, %f125, %f180;
	ld.shared.f32 	%f127, [%r8+4];
	ld.shared.f32 	%f128, [%r11+64];
	fma.rn.f32 	%f129, %f127, %f128, %f126;
	ld.shared.f32 	%f130, [%r8+8];
	ld.shared.f32 	%f131, [%r11+128];
	fma.rn.f32 	%f132, %f130, %f131, %f129;
	ld.shared.f32 	%f133, [%r8+12];
	ld.shared.f32 	%f134, [%r11+192];
	fma.rn.f32 	%f135, %f133, %f134, %f132;
	ld.shared.f32 	%f136, [%r8+16];
	ld.shared.f32 	%f137, [%r11+256];
	fma.rn.f32 	%f138, %f136, %f137, %f135;
	ld.shared.f32 	%f139, [%r8+20];
	ld.shared.f32 	%f140, [%r11+320];
	fma.rn.f32 	%f141, %f139, %f140, %f138;
	ld.shared.f32 	%f142, [%r8+24];
	ld.shared.f32 	%f143, [%r11+384];
	fma.rn.f32 	%f144, %f142, %f143, %f141;
	ld.shared.f32 	%f145, [%r8+28];
	ld.shared.f32 	%f146, [%r11+448];
	fma.rn.f32 	%f147, %f145, %f146, %f144;
	ld.shared.f32 	%f148, [%r8+32];
	ld.shared.f32 	%f149, [%r11+512];
	fma.rn.f32 	%f150, %f148, %f149, %f147;
	ld.shared.f32 	%f151, [%r8+36];
	ld.shared.f32 	%f152, [%r11+576];
	fma.rn.f32 	%f153, %f151, %f152, %f150;
	ld.shared.f32 	%f154, [%r8+40];
	ld.shared.f32 	%f155, [%r11+640];
	fma.rn.f32 	%f156, %f154, %f155, %f153;
	ld.shared.f32 	%f157, [%r8+44];
	ld.shared.f32 	%f158, [%r11+704];
	fma.rn.f32 	%f159, %f157, %f158, %f156;
	ld.shared.f32 	%f160, [%r8+48];
	ld.shared.f32 	%f161, [%r11+768];
	fma.rn.f32 	%f162, %f160, %f161, %f159;
	ld.shared.f32 	%f163, [%r8+52];
	ld.shared.f32 	%f164, [%r11+832];
	fma.rn.f32 	%f165, %f163, %f164, %f162;
	ld.shared.f32 	%f166, [%r8+56];
	ld.shared.f32 	%f167, [%r11+896];
	fma.rn.f32 	%f168, %f166, %f167, %f165;
	ld.shared.f32 	%f169, [%r8+60];
	ld.shared.f32 	%f170, [%r11+960];
	fma.rn.f32 	%f180, %f169, %f170, %f168;
	bar.sync 	0;
$L__BB0_19:
	setp.ge.s32 	%p23, %r2, %r33;
	setp.ge.s32 	%p24, %r5, %r35;
	or.pred  	%p25, %p23, %p24;
	@%p25 bra 	$L__BB0_21;
	ld.param.u64 	%rd19, [_Z16matmul_tiled_refPKfS0_Pfiii_param_2];
	mad.lo.s32 	%r55, %r35, %r2, %r5;
	cvta.to.global.u64 	%rd16, %rd19;
	mul.wide.s32 	%rd17, %r55, 4;
	add.s64 	%rd18, %rd16, %rd17;
	st.global.f32 	[%rd18], %f180;
$L__BB0_21:
	ret;

}


// ===== COMPILED SASS (sm_100) =====

	.target	sm_100

	.elftype	@"ET_EXEC"


//--------------------- .note.nv.tkinfo           --------------------------
	.section	.note.nv.tkinfo,"",@"SHT_NOTE"
	.sectionflags	@"SHF_NOTE_NV_TKINFO"
	.tkinfo
        /*0018*/ 	.word	0x00000002
        /*0030*/ 	.string	""
        /*0030*/ 	.string	"ptxas"
        /*0030*/ 	.string	"Cuda compilation tools, release 13.0, V13.0.88"
        /*0030*/ 	.string	"Build cuda_13.0.r13.0/compiler.36424714_0"
        /*0030*/ 	.string	"-arch sm_100 -m 64 "



//--------------------- .note.nv.cuinfo           --------------------------
	.section	.note.nv.cuinfo,"",@"SHT_NOTE"
	.sectionflags	@"SHF_NOTE_NV_CUINFO"
        /*0018*/ 	.short	0x0002
        /*001a*/ 	.short	0x0064
        /*001c*/ 	.short	0x0082
	.zero		2


//--------------------- .nv.info                  --------------------------
	.section	.nv.info,"",@"SHT_CUDA_INFO"
	.align	4


	//----- nvinfo : EIATTR_REGCOUNT
	.align		4
        /*0000*/ 	.byte	0x04, 0x2f
        /*0002*/ 	.short	(.L_1 - .L_0)
	.align		4
.L_0:
        /*0004*/ 	.word	index@(_Z16matmul_tiled_refPKfS0_Pfiii)
        /*0008*/ 	.word	0x00000020


	//----- nvinfo : EIATTR_FRAME_SIZE
	.align		4
.L_1:
        /*000c*/ 	.byte	0x04, 0x11
        /*000e*/ 	.short	(.L_3 - .L_2)
	.align		4
.L_2:
        /*0010*/ 	.word	index@(_Z16matmul_tiled_refPKfS0_Pfiii)
        /*0014*/ 	.word	0x00000000


	//----- nvinfo : EIATTR_MIN_STACK_SIZE
	.align		4
.L_3:
        /*0018*/ 	.byte	0x04, 0x12
        /*001a*/ 	.short	(.L_5 - .L_4)
	.align		4
.L_4:
        /*001c*/ 	.word	index@(_Z16matmul_tiled_refPKfS0_Pfiii)
        /*0020*/ 	.word	0x00000000
.L_5:


//--------------------- .nv.compat                --------------------------
	.section	.nv.compat,"",@"SHT_CUDA_COMPAT_INFO"
	.align	4
        /*0000*/ 	.byte	0x02, 0x09, 0x00, 0x00, 0x02, 0x02, 0x01, 0x00, 0x02, 0x05, 0x05, 0x00, 0x03, 0x07, 0x01, 0x01
        /*0010*/ 	.byte	0x02, 0x03, 0x00, 0x00, 0x02, 0x06, 0x01, 0x00, 0x04, 0x0b, 0x08, 0x00, 0x09, 0x00, 0x00, 0x00
        /*0020*/ 	.byte	0x00, 0x00, 0x00, 0x00


//--------------------- .nv.info._Z16matmul_tiled_refPKfS0_Pfiii --------------------------
	.section	.nv.info._Z16matmul_tiled_refPKfS0_Pfiii,"",@"SHT_CUDA_INFO"
	.sectionflags	@""
	.align	4


	//----- nvinfo : EIATTR_CUDA_API_VERSION
	.align		4
        /*0000*/ 	.byte	0x04, 0x37
        /*0002*/ 	.short	(.L_7 - .L_6)
.L_6:
        /*0004*/ 	.word	0x00000082


	//----- nvinfo : EIATTR_KPARAM_INFO
	.align		4
.L_7:
        /*0008*/ 	.byte	0x04, 0x17
        /*000a*/ 	.short	(.L_9 - .L_8)
.L_8:
        /*000c*/ 	.word	0x00000000
        /*0010*/ 	.short	0x0005
        /*0012*/ 	.short	0x0020
        /*0014*/ 	.byte	0x00, 0xf0, 0x11, 0x00


	//----- nvinfo : EIATTR_KPARAM_INFO
	.align		4
.L_9:
        /*0018*/ 	.byte	0x04, 0x17
        /*001a*/ 	.short	(.L_11 - .L_10)
.L_10:
        /*001c*/ 	.word	0x00000000
        /*0020*/ 	.short	0x0004
        /*0022*/ 	.short	0x001c
        /*0024*/ 	.byte	0x00, 0xf0, 0x11, 0x00


	//----- nvinfo : EIATTR_KPARAM_INFO
	.align		4
.L_11:
        /*0028*/ 	.byte	0x04, 0x17
        /*002a*/ 	.short	(.L_13 - .L_12)
.L_12:
        /*002c*/ 	.word	0x00000000
        /*0030*/ 	.short	0x0003
        /*0032*/ 	.short	0x0018
        /*0034*/ 	.byte	0x00, 0xf0, 0x11, 0x00


	//----- nvinfo : EIATTR_KPARAM_INFO
	.align		4
.L_13:
        /*0038*/ 	.byte	0x04, 0x17
        /*003a*/ 	.short	(.L_15 - .L_14)
.L_14:
        /*003c*/ 	.word	0x00000000
        /*0040*/ 	.short	0x0002
        /*0042*/ 	.short	0x0010
        /*0044*/ 	.byte	0x00, 0xf5, 0x21, 0x00


	//----- nvinfo : EIATTR_KPARAM_INFO
	.align		4
.L_15:
        /*0048*/ 	.byte	0x04, 0x17
        /*004a*/ 	.short	(.L_17 - .L_16)
.L_16:
        /*004c*/ 	.word	0x00000000
        /*0050*/ 	.short	0x0001
        /*0052*/ 	.short	0x0008
        /*0054*/ 	.byte	0x00, 0xf5, 0x21, 0x00


	//----- nvinfo : EIATTR_KPARAM_INFO
	.align		4
.L_17:
        /*0058*/ 	.byte	0x04, 0x17
        /*005a*/ 	.short	(.L_19 - .L_18)
.L_18:
        /*005c*/ 	.word	0x00000000
        /*0060*/ 	.short	0x0000
        /*0062*/ 	.short	0x0000
        /*0064*/ 	.byte	0x00, 0xf5, 0x21, 0x00


	//----- nvinfo : EIATTR_SPARSE_MMA_MASK
	.align		4
.L_19:
        /*0068*/ 	.byte	0x03, 0x50
        /*006a*/ 	.short	0x0000


	//----- nvinfo : EIATTR_MAXREG_COUNT
	.align		4
        /*006c*/ 	.byte	0x03, 0x1b
        /*006e*/ 	.short	0x00ff


	//----- nvinfo : EIATTR_NUM_BARRIERS
	.align		4
        /*0070*/ 	.byte	0x02, 0x4c
        /*0072*/ 	.byte	0x01
	.zero		1


	//----- nvinfo : EIATTR_MERCURY_ISA_VERSION
	.align		4
        /*0074*/ 	.byte	0x03, 0x5f
        /*0076*/ 	.short	0x0101


	//----- nvinfo : EIATTR_VRC_CTA_INIT_COUNT
	.align		4
        /*0078*/ 	.byte	0x02, 0x4a
	.zero		1
	.zero		1


	//----- nvinfo : EIATTR_EXIT_INSTR_OFFSETS
	.align		4
        /*007c*/ 	.byte	0x04, 0x1c
        /*007e*/ 	.short	(.L_21 - .L_20)


	//   ....[0]....
.L_20:
        /*0080*/ 	.word	0x00000da0


	//   ....[1]....
        /*0084*/ 	.word	0x00000df0


	//----- nvinfo : EIATTR_CBANK_PARAM_SIZE
	.align		4
.L_21:
        /*0088*/ 	.byte	0x03, 0x19
        /*008a*/ 	.short	0x0024


	//----- nvinfo : EIATTR_PARAM_CBANK
	.align		4
        /*008c*/ 	.byte	0x04, 0x0a
        /*008e*/ 	.short	(.L_23 - .L_22)
	.align		4
.L_22:
        /*0090*/ 	.word	index@(.nv.constant0._Z16matmul_tiled_refPKfS0_Pfiii)
        /*0094*/ 	.short	0x0380
        /*0096*/ 	.short	0x0024


	//----- nvinfo : EIATTR_SW_WAR
	.align		4
.L_23:
        /*0098*/ 	.byte	0x04, 0x36
        /*009a*/ 	.short	(.L_25 - .L_24)
.L_24:
        /*009c*/ 	.word	0x00000008
.L_25:


//--------------------- .nv.callgraph             --------------------------
	.section	.nv.callgraph,"",@"SHT_CUDA_CALLGRAPH"
	.align	4
	.sectionentsize	8
	.align		4
        /*0000*/ 	.word	0x00000000
	.align		4
        /*0004*/ 	.word	0xffffffff
	.align		4
        /*0008*/ 	.word	0x00000000
	.align		4
        /*000c*/ 	.word	0xfffffffe
	.align		4
        /*0010*/ 	.word	0x00000000
	.align		4
        /*0014*/ 	.word	0xfffffffd
	.align		4
        /*0018*/ 	.word	0x00000000
	.align		4
        /*001c*/ 	.word	0xfffffffc


//--------------------- .text._Z16matmul_tiled_refPKfS0_Pfiii --------------------------
	.section	.text._Z16matmul_tiled_refPKfS0_Pfiii,"ax",@progbits
	.align	128
        .global         _Z16matmul_tiled_refPKfS0_Pfiii
        .type           _Z16matmul_tiled_refPKfS0_Pfiii,@function
        .size           _Z16matmul_tiled_refPKfS0_Pfiii,(.L_x_4 - _Z16matmul_tiled_refPKfS0_Pfiii)
        .other          _Z16matmul_tiled_refPKfS0_Pfiii,@"STO_CUDA_ENTRY STV_DEFAULT"
_Z16matmul_tiled_refPKfS0_Pfiii:
.text._Z16matmul_tiled_refPKfS0_Pfiii:
[----:B------:R-:W-:Y:S01]  /*0000*/  LDC R1, c[0x0][0x37c] ;  /* 0x0000df00ff017b82 */ /* 0x000fe20000000800 */
[----:B------:R-:W0:Y:S01]  /*0010*/  S2R R3, SR_CTAID.Y ;  /* 0x0000000000037919 */ /* 0x000e220000002600 */
[----:B------:R-:W1:Y:S01]  /*0020*/  LDCU UR7, c[0x0][0x39c] ;  /* 0x00007380ff0777ac */ /* 0x000e620008000800 */
[----:B------:R-:W-:Y:S01]  /*0030*/  HFMA2 R27, -RZ, RZ, 0, 0 ;  /* 0x00000000ff1b7431 */ /* 0x000fe200000001ff */
[----:B------:R-:W0:Y:S01]  /*0040*/  S2R R14, SR_TID.Y ;  /* 0x00000000000e7919 */ /* 0x000e220000002200 */
[----:B------:R-:W2:Y:S01]  /*0050*/  LDCU.64 UR8, c[0x0][0x358] ;  /* 0x00006b00ff0877ac */ /* 0x000ea20008000a00 */
[----:B------:R-:W3:Y:S01]  /*0060*/  S2R R6, SR_CTAID.X ;  /* 0x0000000000067919 */ /* 0x000ee20000002500 */
[----:B------:R-:W3:Y:S01]  /*0070*/  S2R R13, SR_TID.X ;  /* 0x00000000000d7919 */ /* 0x000ee20000002100 */
[----:B-1----:R-:W-:Y:S01]  /*0080*/  UISETP.GE.AND UP0, UPT, UR7, 0x1, UPT ;  /* 0x000000010700788c */ /* 0x002fe2000bf06270 */
[----:B0-----:R-:W-:Y:S02]  /*0090*/  LEA R0, R3, R14, 0x4 ;  /* 0x0000000e03007211 */ /* 0x001fe400078e20ff */
[----:B---3--:R-:W-:-:S06]  /*00a0*/  LEA R3, R6, R13, 0x4 ;  /* 0x0000000d06037211 */ /* 0x008fcc00078e20ff */
[----:B--2---:R-:W-:Y:S05]  /*00b0*/  BRA.U !UP0, `(.L_x_0) ;  /* 0x0000000d08287547 */ /* 0x004fea000b800000 */
[----:B------:R-:W0:Y:S01]  /*00c0*/  S2UR UR6, SR_CgaCtaId ;  /* 0x00000000000679c3 */ /* 0x000e220000008800 */
[----:B------:R-:W-:Y:S01]  /*00d0*/  UMOV UR4, 0x400 ;  /* 0x0000040000047882 */ /* 0x000fe20000000000 */
[----:B------:R-:W-:Y:S01]  /*00e0*/  UISETP.GE.U32.AND UP0, UPT, UR7, 0x11, UPT ;  /* 0x000000110700788c */ /* 0x000fe2000bf06070 */
[----:B------:R-:W-:Y:S01]  /*00f0*/  MOV R27, RZ ;  /* 0x000000ff001b7202 */ /* 0x000fe20000000f00 */
[----:B------:R-:W-:Y:S02]  /*0100*/  UIADD3 UR5, UPT, UPT, UR4, 0x400, URZ ;  /* 0x0000040004057890 */ /* 0x000fe4000fffe0ff */
[----:B0-----:R-:W-:Y:S02]  /*0110*/  ULEA UR4, UR6, UR4, 0x18 ;  /* 0x0000000406047291 */ /* 0x001fe4000f8ec0ff */
[----:B------:R-:W-:Y:S02]  /*0120*/  ULEA UR5, UR6, UR5, 0x18 ;  /* 0x0000000506057291 */ /* 0x000fe4000f8ec0ff */
[----:B------:R-:W-:-:S02]  /*0130*/  UIADD3 UR6, UPT, UPT, UR7, 0xf, URZ ;  /* 0x0000000f07067890 */ /* 0x000fc4000fffe0ff */
[C---:B------:R-:W-:Y:S01]  /*0140*/  LEA R2, R14.reuse, UR4, 0x6 ;  /* 0x000000040e027c11 */ /* 0x040fe2000f8e30ff */
[----:B------:R-:W-:Y:S01]  /*0150*/  UMOV UR4, URZ ;  /* 0x000000ff00047c82 */ /* 0x000fe20008000000 */
[C---:B------:R-:W-:Y:S02]  /*0160*/  LEA R16, R13.reuse, UR5, 0x2 ;  /* 0x000000050d107c11 */ /* 0x040fe4000f8e10ff */
[----:B------:R-:W-:Y:S02]  /*0170*/  LEA R22, R13, R2, 0x2 ;  /* 0x000000020d167211 */ /* 0x000fe400078e10ff */
[----:B------:R-:W-:Y:S01]  /*0180*/  LEA R20, R14, R16, 0x6 ;  /* 0x000000100e147211 */ /* 0x000fe200078e30ff */
[----:B------:R-:W-:Y:S06]  /*0190*/  BRA.U !UP0, `(.L_x_1) ;  /* 0x0000000908007547 */ /* 0x000fec000b800000 */
[----:B------:R-:W0:Y:S01]  /*01a0*/  LDCU UR10, c[0x0][0x3a0] ;  /* 0x00007400ff0a77ac */ /* 0x000e220008000800 */
[----:B------:R-:W1:Y:S01]  /*01b0*/  LDC R12, c[0x0][0x3a0] ;  /* 0x0000e800ff0c7b82 */ /* 0x000e620000000800 */
[----:B------:R-:W-:Y:S01]  /*01c0*/  IADD3 R4, PT, PT, R14, 0x10, RZ ;  /* 0x000000100e047810 */ /* 0x000fe20007ffe0ff */
[--C-:B------:R-:W-:Y:S01]  /*01d0*/  IMAD R18, R0, UR7, R13.reuse ;  /* 0x0000000700127c24 */ /* 0x100fe2000f8e020d */
[----:B------:R-:W2:Y:S01]  /*01e0*/  LDCU UR11, c[0x0][0x398] ;  /* 0x00007300ff0b77ac */ /* 0x000ea20008000800 */
[----:B------:R-:W-:Y:S02]  /*01f0*/  MOV R27, RZ ;  /* 0x000000ff001b7202 */ /* 0x000fe40000000f00 */
[----:B------:R-:W-:Y:S01]  /*0200*/  MOV R17, R13 ;  /* 0x0000000d00117202 */ /* 0x000fe20000000f00 */
[----:B------:R-:W-:Y:S01]  /*0210*/  USHF.R.U32.HI UR4, URZ, 0x4, UR6 ;  /* 0x00000004ff047899 */ /* 0x000fe20008011606 */
[----:B------:R-:W3:Y:S01]  /*0220*/  LDC.64 R24, c[0x0][0x380] ;  /* 0x0000e000ff187b82 */ /* 0x000ee20000000a00 */
[----:B------:R-:W-:Y:S01]  /*0230*/  MOV R15, R14 ;  /* 0x0000000e000f7202 */ /* 0x000fe20000000f00 */
[----:B------:R-:W4:Y:S01]  /*0240*/  LDCU UR5, c[0x0][0x39c] ;  /* 0x00007380ff0577ac */ /* 0x000f220008000800 */
[----:B------:R-:W-:Y:S01]  /*0250*/  ULOP3.LUT UR4, UR4, 0x7fffffe, URZ, 0xc0, !UPT ;  /* 0x07fffffe04047892 */ /* 0x000fe2000f8ec0ff */
[----:B0-----:R-:W-:-:S03]  /*0260*/  IMAD R4, R4, UR10, R13 ;  /* 0x0000000a04047c24 */ /* 0x001fc6000f8e020d */
[----:B------:R-:W-:Y:S01]  /*0270*/  UIADD3 UR4, UPT, UPT, -UR4, URZ, URZ ;  /* 0x000000ff04047290 */ /* 0x000fe2000fffe1ff */
[----:B------:R-:W-:Y:S01]  /*0280*/  IMAD R19, R14, UR10, R13 ;  /* 0x0000000a0e137c24 */ /* 0x000fe2000f8e020d */
[----:B--2---:R-:W-:Y:S02]  /*0290*/  ISETP.GE.AND P1, PT, R0, UR11, PT ;  /* 0x0000000b00007c0c */ /* 0x004fe4000bf26270 */
[C---:B------:R-:W-:Y:S02]  /*02a0*/  LEA R21, R6.reuse, R4, 0x4 ;  /* 0x0000000406157211 */ /* 0x040fe400078e20ff */
[----:B------:R-:W-:-:S09]  /*02b0*/  LEA R19, R6, R19, 0x4 ;  /* 0x0000001306137211 */ /* 0x000fd200078e20ff */
.L_x_2:
[----:B-1----:R-:W-:Y:S01]  /*02c0*/  ISETP.GE.AND P0, PT, R3, R12, PT ;  /* 0x0000000c0300720c */ /* 0x002fe20003f06270 */
[----:B----4-:R-:W-:Y:S01]  /*02d0*/  UMOV UR7, UR5 ;  /* 0x0000000500077c82 */ /* 0x010fe20008000000 */
[----:B------:R-:W-:Y:S01]  /*02e0*/  HFMA2 R29, -RZ, RZ, 0, 0 ;  /* 0x00000000ff1d7431 */ /* 0x000fe200000001ff */
[----:B------:R-:W-:Y:S01]  /*02f0*/  ISETP.GE.OR P2, PT, R17, UR7, P1 ;  /* 0x0000000711007c0c */ /* 0x000fe20008f46670 */
[----:B---3--:R-:W-:Y:S01]  /*0300*/  IMAD.WIDE R8, R18, 0x4, R24 ;  /* 0x0000000412087825 */ /* 0x008fe200078e0218 */
[----:B------:R-:W-:Y:S02]  /*0310*/  ISETP.GE.OR P3, PT, R15, UR7, P0 ;  /* 0x000000070f007c0c */ /* 0x000fe40008766670 */
[----:B------:R-:W-:-:S09]  /*0320*/  MOV R26, RZ ;  /* 0x000000ff001a7202 */ /* 0x000fd20000000f00 */
[----:B------:R-:W2:Y:S02]  /*0330*/  @!P2 LDG.E.CONSTANT R29, desc[UR8][R8.64] ;  /* 0x00000008081da981 */ /* 0x000ea4000c1e9900 */
[----:B------:R-:W0:Y:S02]  /*0340*/  @!P3 LDC.64 R4, c[0x0][0x388] ;  /* 0x0000e200ff04bb82 */ /* 0x000e240000000a00 */
[----:B0-----:R-:W-:-:S05]  /*0350*/  @!P3 IMAD.WIDE R10, R19, 0x4, R4 ;  /* 0x00000004130ab825 */ /* 0x001fca00078e0204 */
[----:B------:R-:W3:Y:S01]  /*0360*/  @!P3 LDG.E.CONSTANT R26, desc[UR8][R10.64] ;  /* 0x000000080a1ab981 */ /* 0x000ee2000c1e9900 */
[----:B------:R-:W-:Y:S01]  /*0370*/  IADD3 R4, PT, PT, R17, 0x10, RZ ;  /* 0x0000001011047810 */ /* 0x000fe20007ffe0ff */
[----:B------:R-:W-:-:S03]  /*0380*/  HFMA2 R23, -RZ, RZ, 0, 0 ;  /* 0x00000000ff177431 */ /* 0x000fc600000001ff */
[----:B------:R-:W-:-:S13]  /*0390*/  ISETP.GE.OR P2, PT, R4, UR7, P1 ;  /* 0x0000000704007c0c */ /* 0x000fda0008f46670 */
[----:B------:R0:W4:Y:S04]  /*03a0*/  @!P2 LDG.E.CONSTANT R23, desc[UR8][R8.64+0x40] ;  /* 0x000040080817a981 */ /* 0x000128000c1e9900 */
[----:B--2---:R-:W-:Y:S04]  /*03b0*/  STS [R22], R29 ;  /* 0x0000001d16007388 */ /* 0x004fe80000000800 */
[----:B---3--:R-:W-:Y:S01]  /*03c0*/  STS [R20], R26 ;  /* 0x0000001a14007388 */ /* 0x008fe20000000800 */
[----:B------:R-:W-:Y:S06]  /*03d0*/  BAR.SYNC.DEFER_BLOCKING 0x0 ;  /* 0x0000000000007b1d */ /* 0x000fec0000010000 */
[----:B------:R-:W-:Y:S04]  /*03e0*/  LDS R28, [R16] ;  /* 0x00000000101c7984 */ /* 0x000fe80000000800 */
[----:B------:R-:W1:Y:S04]  /*03f0*/  LDS.128 R4, [R2] ;  /* 0x0000000002047984 */ /* 0x000e680000000c00 */
[----:B0-----:R-:W0:Y:S04]  /*0400*/  LDS R9, [R16+0x40] ;  /* 0x0000400010097984 */ /* 0x001e280000000800 */
[----:B------:R-:W2:Y:S04]  /*0410*/  LDS R10, [R16+0x80] ;  /* 0x00008000100a7984 */ /* 0x000ea80000000800 */
[----:B------:R-:W3:Y:S04]  /*0420*/  LDS R11, [R16+0xc0] ;  /* 0x0000c000100b7984 */ /* 0x000ee80000000800 */
[----:B------:R-:W-:Y:S04]  /*0430*/  LDS R8, [R16+0x180] ;  /* 0x0001800010087984 */ /* 0x000fe80000000800 */
[----:B------:R-:W-:Y:S01]  /*0440*/  LDS R29, [R16+0x340] ;  /* 0x00034000101d7984 */ /* 0x000fe20000000800 */
[----:B-1----:R-:W-:-:S03]  /*0450*/  FFMA R4, R4, R28, R27 ;  /* 0x0000001c04047223 */ /* 0x002fc6000000001b */
[----:B------:R-:W-:Y:S01]  /*0460*/  LDS R27, [R16+0x140] ;  /* 0x00014000101b7984 */ /* 0x000fe20000000800 */
[----:B0-----:R-:W-:-:S03]  /*0470*/  FFMA R5, R9, R5, R4 ;  /* 0x0000000509057223 */ /* 0x001fc60000000004 */
[----:B------:R-:W-:Y:S01]  /*0480*/  LDS R9, [R16+0x1c0] ;  /* 0x0001c00010097984 */ /* 0x000fe20000000800 */
[----:B--2---:R-:W-:-:S03]  /*0490*/  FFMA R6, R10, R6, R5 ;  /* 0x000000060a067223 */ /* 0x004fc60000000005 */
[----:B------:R-:W-:Y:S01]  /*04a0*/  LDS R10, [R16+0x100] ;  /* 0x00010000100a7984 */ /* 0x000fe20000000800 */
[----:B---3--:R-:W-:-:S03]  /*04b0*/  FFMA R11, R11, R7, R6 ;  /* 0x000000070b0b7223 */ /* 0x008fc60000000006 */
[----:B------:R-:W0:Y:S02]  /*04c0*/  LDS.128 R4, [R2+0x10] ;  /* 0x0000100002047984 */ /* 0x000e240000000c00 */
[----:B0-----:R-:W-:Y:S02]  /*04d0*/  FFMA R4, R4, R10, R11 ;  /* 0x0000000a04047223 */ /* 0x001fe4000000000b */
[----:B------:R-:W-:Y:S02]  /*04e0*/  LDS R11, [R16+0x240] ;  /* 0x00024000100b7984 */ /* 0x000fe40000000800 */
[----:B------:R-:W-:Y:S02]  /*04f0*/  FFMA R5, R27, R5, R4 ;  /* 0x000000051b057223 */ /* 0x000fe40000000004 */
[----:B------:R-:W-:Y:S02]  /*0500*/  LDS R10, [R16+0x300] ;  /* 0x00030000100a7984 */ /* 0x000fe40000000800 */
[----:B------:R-:W-:-:S02]  /*0510*/  FFMA R6, R8, R6, R5 ;  /* 0x0000000608067223 */ /* 0x000fc40000000005 */
[----:B------:R-:W-:Y:S02]  /*0520*/  LDS R8, [R16+0x200] ;  /* 0x0002000010087984 */ /* 0x000fe40000000800 */
[----:B------:R-:W-:Y:S02]  /*0530*/  FFMA R9, R9, R7, R6 ;  /* 0x0000000709097223 */ /* 0x000fe40000000006 */
[----:B------:R-:W0:Y:S02]  /*0540*/  LDS.128 R4, [R2+0x20] ;  /* 0x0000200002047984 */ /* 0x000e240000000c00 */
[----:B0-----:R-:W-:Y:S02]  /*0550*/  FFMA R4, R4, R8, R9 ;  /* 0x0000000804047223 */ /* 0x001fe40000000009 */
[----:B------:R-:W0:Y:S04]  /*0560*/  LDS R8, [R16+0x280] ;  /* 0x0002800010087984 */ /* 0x000e280000000800 */
[----:B------:R-:W1:Y:S01]  /*0570*/  LDS R9, [R16+0x2c0] ;  /* 0x0002c00010097984 */ /* 0x000e620000000800 */
[----:B------:R-:W-:-:S04]  /*0580*/  FFMA R5, R11, R5, R4 ;  /* 0x000000050b057223 */ /* 0x000fc80000000004 */
[----:B0-----:R-:W-:Y:S01]  /*0590*/  FFMA R6, R8, R6, R5 ;  /* 0x0000000608067223 */ /* 0x001fe20000000005 */
[----:B------:R-:W-:-:S04]  /*05a0*/  IADD3 R8, PT, PT, R15, 0x10, RZ ;  /* 0x000000100f087810 */ /* 0x000fc80007ffe0ff */
[----:B------:R-:W-:Y:S01]  /*05b0*/  ISETP.GE.OR P0, PT, R8, UR7, P0 ;  /* 0x0000000708007c0c */ /* 0x000fe20008706670 */
[----:B-1----:R-:W-:Y:S02]  /*05c0*/  FFMA R11, R9, R7, R6 ;  /* 0x00000007090b7223 */ /* 0x002fe40000000006 */
[----:B------:R-:W0:Y:S10]  /*05d0*/  LDS.128 R4, [R2+0x30] ;  /* 0x0000300002047984 */ /* 0x000e340000000c00 */
[----:B------:R-:W1:Y:S02]  /*05e0*/  @!P0 LDC.64 R8, c[0x0][0x388] ;  /* 0x0000e200ff088b82 */ /* 0x000e640000000a00 */
[----:B-1----:R-:W-:Y:S01]  /*05f0*/  @!P0 IMAD.WIDE R26, R21, 0x4, R8 ;  /* 0x00000004151a8825 */ /* 0x002fe200078e0208 */
[----:B------:R-:W-:-:S06]  /*0600*/  MOV R9, RZ ;  /* 0x000000ff00097202 */ /* 0x000fcc0000000f00 */
[----:B------:R-:W2:Y:S01]  /*0610*/  @!P0 LDG.E.CONSTANT R9, desc[UR8][R26.64] ;  /* 0x000000081a098981 */ /* 0x000ea2000c1e9900 */
[----:B0-----:R-:W-:-:S03]  /*0620*/  FFMA R10, R4, R10, R11 ;  /* 0x0000000a040a7223 */ /* 0x001fc6000000000b */
[----:B------:R-:W0:Y:S04]  /*0630*/  LDS R11, [R16+0x380] ;  /* 0x00038000100b7984 */ /* 0x000e280000000800 */
[----:B------:R-:W1:Y:S01]  /*0640*/  LDS R4, [R16+0x3c0] ;  /* 0x0003c00010047984 */ /* 0x000e620000000800 */
[----:B------:R-:W-:Y:S01]  /*0650*/  BAR.SYNC.DEFER_BLOCKING 0x0 ;  /* 0x0000000000007b1d */ /* 0x000fe20000010000 */
[----:B------:R-:W-:-:S05]  /*0660*/  FFMA R10, R29, R5, R10 ;  /* 0x000000051d0a7223 */ /* 0x000fca000000000a */
[----:B----4-:R-:W-:Y:S01]  /*0670*/  STS [R22], R23 ;  /* 0x0000001716007388 */ /* 0x010fe20000000800 */
[----:B0-----:R-:W-:-:S04]  /*0680*/  FFMA R29, R11, R6, R10 ;  /* 0x000000060b1d7223 */ /* 0x001fc8000000000a */
[----:B-1----:R-:W-:Y:S01]  /*0690*/  FFMA R7, R4, R7, R29 ;  /* 0x0000000704077223 */ /* 0x002fe2000000001d */
[----:B------:R-:W-:-:S04]  /*06a0*/  UIADD3 UR4, UPT, UPT, UR4, 0x2, URZ ;  /* 0x0000000204047890 */ /* 0x000fc8000fffe0ff */
[----:B------:R-:W-:Y:S01]  /*06b0*/  UISETP.NE.AND UP0, UPT, UR4, URZ, UPT ;  /* 0x000000ff0400728c */ /* 0x000fe2000bf05270 */
[----:B------:R-:W-:Y:S02]  /*06c0*/  IADD3 R18, PT, PT, R18, 0x20, RZ ;  /* 0x0000002012127810 */ /* 0x000fe40007ffe0ff */
[----:B------:R-:W-:Y:S02]  /*06d0*/  IADD3 R15, PT, PT, R15, 0x20, RZ ;  /* 0x000000200f0f7810 */ /* 0x000fe40007ffe0ff */
[----:B------:R-:W-:Y:S02]  /*06e0*/  IADD3 R17, PT, PT, R17, 0x20, RZ ;  /* 0x0000002011117810 */ /* 0x000fe40007ffe0ff */
[C---:B------:R-:W-:Y:S02]  /*06f0*/  LEA R19, R12.reuse, R19, 0x5 ;  /* 0x000000130c137211 */ /* 0x040fe400078e28ff */
[----:B------:R-:W-:Y:S01]  /*0700*/  LEA R21, R12, R21, 0x5 ;  /* 0x000000150c157211 */ /* 0x000fe200078e28ff */
[----:B--2---:R-:W-:Y:S01]  /*0710*/  STS [R20], R9 ;  /* 0x0000000914007388 */ /* 0x004fe20000000800 */
[----:B------:R-:W-:Y:S06]  /*0720*/  BAR.SYNC.DEFER_BLOCKING 0x0 ;  /* 0x0000000000007b1d */ /* 0x000fec0000010000 */
[----:B------:R-:W-:Y:S04]  /*0730*/  LDS R5, [R16] ;  /* 0x0000000010057984 */ /* 0x000fe80000000800 */
[----:B------:R-:W0:Y:S04]  /*0740*/  LDS.128 R8, [R2] ;  /* 0x0000000002087984 */ /* 0x000e280000000c00 */
[----:B------:R-:W1:Y:S04]  /*0750*/  LDS R6, [R16+0x40] ;  /* 0x0000400010067984 */ /* 0x000e680000000800 */
[----:B------:R-:W2:Y:S04]  /*0760*/  LDS R23, [R16+0x80] ;  /* 0x0000800010177984 */ /* 0x000ea80000000800 */
[----:B------:R-:W3:Y:S04]  /*0770*/  LDS R28, [R16+0xc0] ;  /* 0x0000c000101c7984 */ /* 0x000ee80000000800 */
[----:B------:R-:W-:Y:S04]  /*0780*/  LDS R29, [R16+0x140] ;  /* 0x00014000101d7984 */ /* 0x000fe80000000800 */
[----:B------:R-:W-:Y:S01]  /*0790*/  LDS R26, [R16+0x1c0] ;  /* 0x0001c000101a7984 */ /* 0x000fe20000000800 */
[----:B0-----:R-:W-:-:S04]  /*07a0*/  FFMA R8, R8, R5, R7 ;  /* 0x0000000508087223 */ /* 0x001fc80000000007 */
[----:B-1----:R-:W-:Y:S02]  /*07b0*/  FFMA R6, R6, R9, R8 ;  /* 0x0000000906067223 */ /* 0x002fe40000000008 */
[----:B------:R-:W-:Y:S02]  /*07c0*/  LDS R9, [R16+0x100] ;  /* 0x0001000010097984 */ /* 0x000fe40000000800 */
[----:B--2---:R-:W-:Y:S02]  /*07d0*/  FFMA R27, R23, R10, R6 ;  /* 0x0000000a171b7223 */ /* 0x004fe40000000006 */
[----:B------:R-:W0:Y:S04]  /*07e0*/  LDS.128 R4, [R2+0x10] ;  /* 0x0000100002047984 */ /* 0x000e280000000c00 */
[----:B------:R-:W1:Y:S01]  /*07f0*/  LDS R23, [R16+0x180] ;  /* 0x0001800010177984 */ /* 0x000e620000000800 */
[----:B---3--:R-:W-:-:S04]  /*0800*/  FFMA R11, R28, R11, R27 ;  /* 0x0000000b1c0b7223 */ /* 0x008fc8000000001b */
[----:B0-----:R-:W-:Y:S02]  /*0810*/  FFMA R4, R4, R9, R11 ;  /* 0x0000000904047223 */ /* 0x001fe4000000000b */
[----:B------:R-:W-:Y:S02]  /*0820*/  LDS.128 R8, [R2+0x20] ;  /* 0x0000200002087984 */ /* 0x000fe40000000c00 */
[----:B------:R-:W-:Y:S02]  /*0830*/  FFMA R4, R29, R5, R4 ;  /* 0x000000051d047223 */ /* 0x000fe40000000004 */
[----:B------:R-:W0:Y:S04]  /*0840*/  LDS R5, [R16+0x200] ;  /* 0x0002000010057984 */ /* 0x000e280000000800 */
[----:B------:R-:W2:Y:S01]  /*0850*/  LDS R29, [R16+0x240] ;  /* 0x00024000101d7984 */ /* 0x000ea20000000800 */
[----:B-1----:R-:W-:-:S03]  /*0860*/  FFMA R27, R23, R6, R4 ;  /* 0x00000006171b7223 */ /* 0x002fc60000000004 */
[----:B------:R-:W1:Y:S01]  /*0870*/  LDS R23, [R16+0x280] ;  /* 0x0002800010177984 */ /* 0x000e620000000800 */
[----:B------:R-:W-:-:S03]  /*0880*/  FFMA R7, R26, R7, R27 ;  /* 0x000000071a077223 */ /* 0x000fc6000000001b */
[----:B------:R-:W3:Y:S04]  /*0890*/  LDS R26, [R16+0x2c0] ;  /* 0x0002c000101a7984 */ /* 0x000ee80000000800 */
[----:B------:R-:W-:Y:S01]  /*08a0*/  LDS R27, [R16+0x340] ;  /* 0x00034000101b7984 */ /* 0x000fe20000000800 */
[----:B0-----:R-:W-:-:S03]  /*08b0*/  FFMA R8, R8, R5, R7 ;  /* 0x0000000508087223 */ /* 0x001fc60000000007 */
[----:B------:R-:W-:Y:S01]  /*08c0*/  LDS.128 R4, [R2+0x30] ;  /* 0x0000300002047984 */ /* 0x000fe20000000c00 */
[----:B--2---:R-:W-:-:S03]  /*08d0*/  FFMA R8, R29, R9, R8 ;  /* 0x000000091d087223 */ /* 0x004fc60000000008 */
[----:B------:R-:W0:Y:S01]  /*08e0*/  LDS R9, [R16+0x300] ;  /* 0x0003000010097984 */ /* 0x000e220000000800 */
[----:B-1----:R-:W-:-:S03]  /*08f0*/  FFMA R23, R23, R10, R8 ;  /* 0x0000000a17177223 */ /* 0x002fc60000000008 */
[----:B------:R-:W1:Y:S01]  /*0900*/  LDS R8, [R16+0x380] ;  /* 0x0003800010087984 */ /* 0x000e620000000800 */
[----:B---3--:R-:W-:-:S03]  /*0910*/  FFMA R11, R26, R11, R23 ;  /* 0x0000000b1a0b7223 */ /* 0x008fc60000000017 */
[----:B------:R-:W2:Y:S01]  /*0920*/  LDS R23, [R16+0x3c0] ;  /* 0x0003c00010177984 */ /* 0x000ea20000000800 */
[----:B0-----:R-:W-:-:S04]  /*0930*/  FFMA R4, R4, R9, R11 ;  /* 0x0000000904047223 */ /* 0x001fc8000000000b */
[----:B------:R-:W-:-:S04]  /*0940*/  FFMA R5, R27, R5, R4 ;  /* 0x000000051b057223 */ /* 0x000fc80000000004 */
[----:B-1----:R-:W-:-:S04]  /*0950*/  FFMA R6, R8, R6, R5 ;  /* 0x0000000608067223 */ /* 0x002fc80000000005 */
[----:B--2---:R-:W-:Y:S01]  /*0960*/  FFMA R27, R23, R7, R6 ;  /* 0x00000007171b7223 */ /* 0x004fe20000000006 */
[----:B------:R-:W-:Y:S06]  /*0970*/  BAR.SYNC.DEFER_BLOCKING 0x0 ;  /* 0x0000000000007b1d */ /* 0x000fec0000010000 */
[----:B------:R-:W-:Y:S05]  /*0980*/  BRA.U UP0, `(.L_x_2) ;  /* 0xfffffff9004c7547 */ /* 0x000fea000b83ffff */
[----:B------:R-:W-:-:S12]  /*0990*/  ULOP3.LUT UR4, UR6, 0x7fffffe0, URZ, 0xc0, !UPT ;  /* 0x7fffffe006047892 */ /* 0x000fd8000f8ec0ff */
.L_x_1:
[----:B------:R-:W-:-:S09]  /*09a0*/  ULOP3.LUT UP0, URZ, UR6, 0x10, URZ, 0xc0, !UPT ;  /* 0x0000001006ff7892 */ /* 0x000fd2000f80c0ff */
[----:B------:R-:W-:Y:S05]  /*09b0*/  BRA.U !UP0, `(.L_x_0) ;  /* 0x0000000108e87547 */ /* 0x000fea000b800000 */
[----:B------:R-:W0:Y:S01]  /*09c0*/  LDCU UR5, c[0x0][0x398] ;  /* 0x00007300ff0577ac */ /* 0x000e220008000800 */
[----:B------:R-:W-:Y:S01]  /*09d0*/  IADD3 R7, PT, PT, R13, UR4, RZ ;  /* 0x000000040d077c10 */ /* 0x000fe2000fffe0ff */
[----:B------:R-:W-:Y:S01]  /*09e0*/  HFMA2 R15, -RZ, RZ, 0, 0 ;  /* 0x00000000ff0f7431 */ /* 0x000fe200000001ff */
[----:B------:R-:W-:Y:S01]  /*09f0*/  IADD3 R14, PT, PT, R14, UR4, RZ ;  /* 0x000000040e0e7c10 */ /* 0x000fe2000fffe0ff */
[----:B------:R-:W1:Y:S01]  /*0a00*/  LDCU UR6, c[0x0][0x3a0] ;  /* 0x00007400ff0677ac */ /* 0x000e620008000800 */
[----:B------:R-:W-:Y:S02]  /*0a10*/  ISETP.GE.AND P0, PT, R7, UR7, PT ;  /* 0x0000000707007c0c */ /* 0x000fe4000bf06270 */
[----:B------:R-:W-:Y:S02]  /*0a20*/  ISETP.GE.AND P1, PT, R14, UR7, PT ;  /* 0x000000070e007c0c */ /* 0x000fe4000bf26270 */
[----:B------:R-:W-:Y:S02]  /*0a30*/  MOV R21, RZ ;  /* 0x000000ff00157202 */ /* 0x000fe40000000f00 */
[----:B0-----:R-:W-:-:S02]  /*0a40*/  ISETP.GE.OR P0, PT, R0, UR5, P0 ;  /* 0x0000000500007c0c */ /* 0x001fc40008706670 */
[----:B-1----:R-:W-:-:S11]  /*0a50*/  ISETP.GE.OR P1, PT, R3, UR6, P1 ;  /* 0x0000000603007c0c */ /* 0x002fd60008f26670 */
[----:B------:R-:W0:Y:S01]  /*0a60*/  @!P0 LDC.64 R8, c[0x0][0x380] ;  /* 0x0000e000ff088b82 */ /* 0x000e220000000a00 */
[----:B------:R-:W-:Y:S02]  /*0a70*/  @!P0 IMAD R7, R0, UR7, R7 ;  /* 0x0000000700078c24 */ /* 0x000fe4000f8e0207 */
[----:B------:R-:W-:-:S05]  /*0a80*/  @!P1 IMAD R13, R14, UR6, R3 ;  /* 0x000000060e0d9c24 */ /* 0x000fca000f8e0203 */
[----:B------:R-:W1:Y:S01]  /*0a90*/  @!P1 LDC.64 R4, c[0x0][0x388] ;  /* 0x0000e200ff049b82 */ /* 0x000e620000000a00 */
[----:B0-----:R-:W-:-:S05]  /*0aa0*/  @!P0 IMAD.WIDE R8, R7, 0x4, R8 ;  /* 0x0000000407088825 */ /* 0x001fca00078e0208 */
[----:B------:R-:W2:Y:S01]  /*0ab0*/  @!P0 LDG.E.CONSTANT R15, desc[UR8][R8.64] ;  /* 0x00000008080f8981 */ /* 0x000ea2000c1e9900 */
[----:B-1----:R-:W-:-:S05]  /*0ac0*/  @!P1 IMAD.WIDE R12, R13, 0x4, R4 ;  /* 0x000000040d0c9825 */ /* 0x002fca00078e0204 */
[----:B------:R-:W3:Y:S04]  /*0ad0*/  @!P1 LDG.E.CONSTANT R21, desc[UR8][R12.64] ;  /* 0x000000080c159981 */ /* 0x000ee8000c1e9900 */
[----:B--2---:R-:W-:Y:S04]  /*0ae0*/  STS [R22], R15 ;  /* 0x0000000f16007388 */ /* 0x004fe80000000800 */
[----:B---3--:R-:W-:Y:S01]  /*0af0*/  STS [R20], R21 ;  /* 0x0000001514007388 */ /* 0x008fe20000000800 */
[----:B------:R-:W-:Y:S06]  /*0b00*/  BAR.SYNC.DEFER_BLOCKING 0x0 ;  /* 0x0000000000007b1d */ /* 0x000fec0000010000 */
[----:B------:R-:W-:Y:S04]  /*0b10*/  LDS R14, [R16] ;  /* 0x00000000100e7984 */ /* 0x000fe80000000800 */
[----:B------:R-:W0:Y:S04]  /*0b20*/  LDS.128 R4, [R2] ;  /* 0x0000000002047984 */ /* 0x000e280000000c00 */
[----:B------:R-:W1:Y:S04]  /*0b30*/  LDS R25, [R16+0x40] ;  /* 0x0000400010197984 */ /* 0x000e680000000800 */
[----:B------:R-:W2:Y:S04]  /*0b40*/  LDS R23, [R16+0x80] ;  /* 0x0000800010177984 */ /* 0x000ea80000000800 */
[----:B------:R-:W3:Y:S04]  /*0b50*/  LDS R24, [R16+0xc0] ;  /* 0x0000c00010187984 */ /* 0x000ee80000000800 */
[----:B------:R-:W-:Y:S04]  /*0b60*/  LDS R17, [R16+0x100] ;  /* 0x0001000010117984 */ /* 0x000fe80000000800 */
[----:B------:R-:W4:Y:S04]  /*0b70*/  LDS.128 R8, [R2+0x10] ;  /* 0x0000100002087984 */ /* 0x000f280000000c00 */
[----:B------:R-:W5:Y:S04]  /*0b80*/  LDS R18, [R16+0x140] ;  /* 0x0001400010127984 */ /* 0x000f680000000800 */
[----:B------:R-:W5:Y:S04]  /*0b90*/  LDS R19, [R16+0x180] ;  /* 0x0001800010137984 */ /* 0x000f680000000800 */
[----:B------:R-:W5:Y:S04]  /*0ba0*/  LDS R20, [R16+0x1c0] ;  /* 0x0001c00010147984 */ /* 0x000f680000000800 */
[----:B------:R-:W-:Y:S01]  /*0bb0*/  LDS R21, [R16+0x200] ;  /* 0x0002000010157984 */ /* 0x000fe20000000800 */
[----:B0-----:R-:W-:-:S03]  /*0bc0*/  FFMA R22, R4, R14, R27 ;  /* 0x0000000e04167223 */ /* 0x001fc6000000001b */
[----:B------:R-:W0:Y:S04]  /*0bd0*/  LDS.128 R12, [R2+0x20] ;  /* 0x00002000020c7984 */ /* 0x000e280000000c00 */
[----:B------:R-:W0:Y:S01]  /*0be0*/  LDS R4, [R16+0x240] ;  /* 0x0002400010047984 */ /* 0x000e220000000800 */
[----:B-1----:R-:W-:-:S03]  /*0bf0*/  FFMA R22, R25, R5, R22 ;  /* 0x0000000519167223 */ /* 0x002fc60000000016 */
[----:B------:R-:W1:Y:S01]  /*0c00*/  LDS R5, [R16+0x280] ;  /* 0x0002800010057984 */ /* 0x000e620000000800 */
[----:B--2---:R-:W-:-:S03]  /*0c10*/  FFMA R23, R23, R6, R22 ;  /* 0x0000000617177223 */ /* 0x004fc60000000016 */
[----:B------:R-:W2:Y:S01]  /*0c20*/  LDS R6, [R16+0x2c0] ;  /* 0x0002c00010067984 */ /* 0x000ea20000000800 */
[----:B---3--:R-:W-:-:S03]  /*0c30*/  FFMA R23, R24, R7, R23 ;  /* 0x0000000718177223 */ /* 0x008fc60000000017 */
[----:B------:R-:W-:Y:S04]  /*0c40*/  LDS R7, [R16+0x300] ;  /* 0x0003000010077984 */ /* 0x000fe80000000800 */
[----:B------:R-:W3:Y:S01]  /*0c50*/  LDS.128 R24, [R2+0x30] ;  /* 0x0000300002187984 */ /* 0x000ee20000000c00 */
[----:B----4-:R-:W-:-:S03]  /*0c60*/  FFMA R23, R8, R17, R23 ;  /* 0x0000001108177223 */ /* 0x010fc60000000017 */
[----:B------:R-:W4:Y:S04]  /*0c70*/  LDS R22, [R16+0x340] ;  /* 0x0003400010167984 */ /* 0x000f280000000800 */
[----:B------:R-:W4:Y:S01]  /*0c80*/  LDS R17, [R16+0x380] ;  /* 0x0003800010117984 */ /* 0x000f220000000800 */
[----:B-----5:R-:W-:-:S03]  /*0c90*/  FFMA R18, R18, R9, R23 ;  /* 0x0000000912127223 */ /* 0x020fc60000000017 */
[----:B------:R-:W5:Y:S01]  /*0ca0*/  LDS R8, [R16+0x3c0] ;  /* 0x0003c00010087984 */ /* 0x000f620000000800 */
[----:B------:R-:W-:-:S04]  /*0cb0*/  FFMA R19, R19, R10, R18 ;  /* 0x0000000a13137223 */ /* 0x000fc80000000012 */
[----:B------:R-:W-:-:S04]  /*0cc0*/  FFMA R11, R20, R11, R19 ;  /* 0x0000000b140b7223 */ /* 0x000fc80000000013 */
[----:B0-----:R-:W-:-:S04]  /*0cd0*/  FFMA R11, R12, R21, R11 ;  /* 0x000000150c0b7223 */ /* 0x001fc8000000000b */
[----:B------:R-:W-:-:S04]  /*0ce0*/  FFMA R4, R4, R13, R11 ;  /* 0x0000000d04047223 */ /* 0x000fc8000000000b */
[----:B-1----:R-:W-:-:S04]  /*0cf0*/  FFMA R5, R5, R14, R4 ;  /* 0x0000000e05057223 */ /* 0x002fc80000000004 */
[----:B--2---:R-:W-:-:S04]  /*0d00*/  FFMA R5, R6, R15, R5 ;  /* 0x0000000f06057223 */ /* 0x004fc80000000005 */
[----:B---3--:R-:W-:-:S04]  /*0d10*/  FFMA R5, R24, R7, R5 ;  /* 0x0000000718057223 */ /* 0x008fc80000000005 */
[----:B----4-:R-:W-:-:S04]  /*0d20*/  FFMA R22, R22, R25, R5 ;  /* 0x0000001916167223 */ /* 0x010fc80000000005 */
[----:B------:R-:W-:-:S04]  /*0d30*/  FFMA R17, R17, R26, R22 ;  /* 0x0000001a11117223 */ /* 0x000fc80000000016 */
[----:B-----5:R-:W-:Y:S01]  /*0d40*/  FFMA R27, R8, R27, R17 ;  /* 0x0000001b081b7223 */ /* 0x020fe20000000011 */
[----:B------:R-:W-:Y:S06]  /*0d50*/  BAR.SYNC.DEFER_BLOCKING 0x0 ;  /* 0x0000000000007b1d */ /* 0x000fec0000010000 */
.L_x_0:
[----:B------:R-:W0:Y:S01]  /*0d60*/  LDCU UR4, c[0x0][0x3a0] ;  /* 0x00007400ff0477ac */ /* 0x000e220008000800 */
[----:B------:R-:W1:Y:S01]  /*0d70*/  LDCU UR5, c[0x0][0x398] ;  /* 0x00007300ff0577ac */ /* 0x000e620008000800 */
[----:B0-----:R-:W-:-:S04]  /*0d80*/  ISETP.GE.AND P0, PT, R3, UR4, PT ;  /* 0x0000000403007c0c */ /* 0x001fc8000bf06270 */
[----:B-1----:R-:W-:-:S13]  /*0d90*/  ISETP.GE.OR P0, PT, R0, UR5, P0 ;  /* 0x0000000500007c0c */ /* 0x002fda0008706670 */
[----:B------:R-:W-:Y:S05]  /*0da0*/  @P0 EXIT ;  /* 0x000000000000094d */ /* 0x000fea0003800000 */
[----:B------:R-:W0:Y:S01]  /*0db0*/  LDC.64 R4, c[0x0][0x390] ;  /* 0x0000e400ff047b82 */ /* 0x000e220000000a00 */
[----:B------:R-:W-:-:S04]  /*0dc0*/  IMAD R3, R0, UR4, R3 ;  /* 0x0000000400037c24 */ /* 0x000fc8000f8e0203 */
[----:B0-----:R-:W-:-:S05]  /*0dd0*/  IMAD.WIDE R2, R3, 0x4, R4 ;  /* 0x0000000403027825 */ /* 0x001fca00078e0204 */
[----:B------:R-:W-:Y:S01]  /*0de0*/  STG.E desc[UR8][R2.64], R27 ;  /* 0x0000001b02007986 */ /* 0x000fe2000c101908 */
[----:B------:R-:W-:Y:S05]  /*0df0*/  EXIT ;  /* 0x000000000000794d */ /* 0x000fea0003800000 */
.L_x_3:
[----:B------:R-:W-:-:S00]  /*0e00*/  BRA `(.L_x_3) ;  /* 0xfffffffc00fc7947 */ /* 0x000fc0000383ffff */
[----:B------:R-:W-:-:S00]  /*0e10*/  NOP ;  /* 0x0000000000007918 */ /* 0x000fc00000000000 */
        /* <DEDUP_REMOVED lines=14> */
.L_x_4:


//--------------------- .nv.shared._Z16matmul_tiled_refPKfS0_Pfiii --------------------------
	.section	.nv.shared._Z16matmul_tiled_refPKfS0_Pfiii,"aw",@nobits
	.sectionflags	@""
	.align	4
.nv.shared._Z16matmul_tiled_refPKfS0_Pfiii:
	.zero		3072


//--------------------- .nv.shared.reserved.0     --------------------------
	.section	.nv.shared.reserved.0,"aw",@nobits
	.weak		__nv_reservedSMEM_offset_0_alias
	.size		__nv_reservedSMEM_offset_0_alias, 0, 64
	.other		__nv_reservedSMEM_offset_0_alias,@"STO_CUDA_RESERVED_SHARED STV_DEFAULT"
__nv_reservedSMEM_offset_0_alias:
	.zero		0
	.zero		64


//--------------------- .nv.constant0._Z16matmul_tiled_refPKfS0_Pfiii --------------------------
	.section	.nv.constant0._Z16matmul_tiled_refPKfS0_Pfiii,"a",@progbits
	.sectionflags	@""
	.align	4
.nv.constant0._Z16matmul_tiled_refPKfS0_Pfiii:
	.zero		932


//--------------------- SYMBOLS --------------------------

	.type		.nv.reservedSmem.offset0,@object
	.size		.nv.reservedSmem.offset0,0x4
	.type		.nv.reservedSmem.cap,@object
	.size		.nv.reservedSmem.cap,0x4
